//
// Generated by NVIDIA NVVM Compiler
//
// Compiler Build ID: CL-36424714
// Cuda compilation tools, release 13.0, V13.0.88
// Based on NVVM 20.0.0
//

.version 9.0
.target sm_100
.address_size 64

	// .globl	_Z12doubleValuesPii

.visible .entry _Z12doubleValuesPii(
	.param .u64 .ptr .align 1 _Z12doubleValuesPii_param_0,
	.param .u32 _Z12doubleValuesPii_param_1
)
{
	.reg .pred 	%p<2>;
	.reg .b32 	%r<9>;
	.reg .b64 	%rd<5>;

	ld.param.u64 	%rd1, [_Z12doubleValuesPii_param_0];
	ld.param.u32 	%r2, [_Z12doubleValuesPii_param_1];
	mov.u32 	%r3, %ctaid.x;
	mov.u32 	%r4, %ntid.x;
	mov.u32 	%r5, %tid.x;
	mad.lo.s32 	%r1, %r3, %r4, %r5;
	setp.ge.s32 	%p1, %r1, %r2;
	@%p1 bra 	$L__BB0_2;
	cvta.to.global.u64 	%rd2, %rd1;
	mul.wide.s32 	%rd3, %r1, 4;
	add.s64 	%rd4, %rd2, %rd3;
	ld.global.u32 	%r6, [%rd4];
	mul.lo.s32 	%r7, %r6, %r6;
	shl.b32 	%r8, %r7, 1;
	st.global.u32 	[%rd4], %r8;
$L__BB0_2:
	ret;

}


// ===== COMPILED SASS (sm_100) =====

	.target	sm_100

	.elftype	@"ET_EXEC"


//--------------------- .note.nv.tkinfo           --------------------------
	.section	.note.nv.tkinfo,"",@"SHT_NOTE"
	.sectionflags	@"SHF_NOTE_NV_TKINFO"
	.tkinfo
        /*0018*/ 	.word	0x00000002
        /*0030*/ 	.string	""
        /*0030*/ 	.string	"ptxas"
        /*0030*/ 	.string	"Cuda compilation tools, release 13.0, V13.0.88"
        /*0030*/ 	.string	"Build cuda_13.0.r13.0/compiler.36424714_0"
        /*0030*/ 	.string	"-arch sm_100 -m 64 "



//--------------------- .note.nv.cuinfo           --------------------------
	.section	.note.nv.cuinfo,"",@"SHT_NOTE"
	.sectionflags	@"SHF_NOTE_NV_CUINFO"
        /*0018*/ 	.short	0x0002
        /*001a*/ 	.short	0x0064
        /*001c*/ 	.short	0x0082
	.zero		2


//--------------------- .nv.info                  --------------------------
	.section	.nv.info,"",@"SHT_CUDA_INFO"
	.align	4


	//----- nvinfo : EIATTR_REGCOUNT
	.align		4
        /*0000*/ 	.byte	0x04, 0x2f
        /*0002*/ 	.short	(.L_1 - .L_0)
	.align		4
.L_0:
        /*0004*/ 	.word	index@(_Z12doubleValuesPii)
        /*0008*/ 	.word	0x00000008


	//----- nvinfo : EIATTR_FRAME_SIZE
	.align		4
.L_1:
        /*000c*/ 	.byte	0x04, 0x11
        /*000e*/ 	.short	(.L_3 - .L_2)
	.align		4
.L_2:
        /*0010*/ 	.word	index@(_Z12doubleValuesPii)
        /*0014*/ 	.word	0x00000000


	//----- nvinfo : EIATTR_MIN_STACK_SIZE
	.align		4
.L_3:
        /*0018*/ 	.byte	0x04, 0x12
        /*001a*/ 	.short	(.L_5 - .L_4)
	.align		4
.L_4:
        /*001c*/ 	.word	index@(_Z12doubleValuesPii)
        /*0020*/ 	.word	0x00000000
.L_5:


//--------------------- .nv.compat                --------------------------
	.section	.nv.compat,"",@"SHT_CUDA_COMPAT_INFO"
	.align	4
        /*0000*/ 	.byte	0x02, 0x09, 0x00, 0x00, 0x02, 0x02, 0x01, 0x00, 0x02, 0x05, 0x05, 0x00, 0x03, 0x07, 0x01, 0x01
        /*0010*/ 	.byte	0x02, 0x03, 0x00, 0x00, 0x02, 0x06, 0x01, 0x00, 0x04, 0x0b, 0x08, 0x00, 0x09, 0x00, 0x00, 0x00
        /*0020*/ 	.byte	0x00, 0x00, 0x00, 0x00


//--------------------- .nv.info._Z12doubleValuesPii --------------------------
	.section	.nv.info._Z12doubleValuesPii,"",@"SHT_CUDA_INFO"
	.sectionflags	@""
	.align	4


	//----- nvinfo : EIATTR_CUDA_API_VERSION
	.align		4
        /*0000*/ 	.byte	0x04, 0x37
        /*0002*/ 	.short	(.L_7 - .L_6)
.L_6:
        /*0004*/ 	.word	0x00000082


	//----- nvinfo : EIATTR_KPARAM_INFO
	.align		4
.L_7:
        /*0008*/ 	.byte	0x04, 0x17
        /*000a*/ 	.short	(.L_9 - .L_8)
.L_8:
        /*000c*/ 	.word	0x00000000
        /*0010*/ 	.short	0x0001
        /*0012*/ 	.short	0x0008
        /*0014*/ 	.byte	0x00, 0xf0, 0x11, 0x00


	//----- nvinfo : EIATTR_KPARAM_INFO
	.align		4
.L_9:
        /*0018*/ 	.byte	0x04, 0x17
        /*001a*/ 	.short	(.L_11 - .L_10)
.L_10:
        /*001c*/ 	.word	0x00000000
        /*0020*/ 	.short	0x0000
        /*0022*/ 	.short	0x0000
        /*0024*/ 	.byte	0x00, 0xf5, 0x21, 0x00


	//----- nvinfo : EIATTR_SPARSE_MMA_MASK
	.align		4
.L_11:
        /*0028*/ 	.byte	0x03, 0x50
        /*002a*/ 	.short	0x0000


	//----- nvinfo : EIATTR_MAXREG_COUNT
	.align		4
        /*002c*/ 	.byte	0x03, 0x1b
        /*002e*/ 	.short	0x00ff


	//----- nvinfo : EIATTR_MERCURY_ISA_VERSION
	.align		4
        /*0030*/ 	.byte	0x03, 0x5f
        /*0032*/ 	.short	0x0101


	//----- nvinfo : EIATTR_VRC_CTA_INIT_COUNT
	.align		4
        /*0034*/ 	.byte	0x02, 0x4a
	.zero		1
	.zero		1


	//----- nvinfo : EIATTR_EXIT_INSTR_OFFSETS
	.align		4
        /*0038*/ 	.byte	0x04, 0x1c
        /*003a*/ 	.short	(.L_13 - .L_12)


	//   ....[0]....
.L_12:
        /*003c*/ 	.word	0x00000070


	//   ....[1]....
        /*0040*/ 	.word	0x000000f0


	//----- nvinfo : EIATTR_CBANK_PARAM_SIZE
	.align		4
.L_13:
        /*0044*/ 	.byte	0x03, 0x19
        /*0046*/ 	.short	0x000c


	//----- nvinfo : EIATTR_PARAM_CBANK
	.align		4
        /*0048*/ 	.byte	0x04, 0x0a
        /*004a*/ 	.short	(.L_15 - .L_14)
	.align		4
.L_14:
        /*004c*/ 	.word	index@(.nv.constant0._Z12doubleValuesPii)
        /*0050*/ 	.short	0x0380
        /*0052*/ 	.short	0x000c


	//----- nvinfo : EIATTR_SW_WAR
	.align		4
.L_15:
        /*0054*/ 	.byte	0x04, 0x36
        /*0056*/ 	.short	(.L_17 - .L_16)
.L_16:
        /*0058*/ 	.word	0x00000008
.L_17:


//--------------------- .nv.callgraph             --------------------------
	.section	.nv.callgraph,"",@"SHT_CUDA_CALLGRAPH"
	.align	4
	.sectionentsize	8
	.align		4
        /*0000*/ 	.word	0x00000000
	.align		4
        /*0004*/ 	.word	0xffffffff
	.align		4
        /*0008*/ 	.word	0x00000000
	.align		4
        /*000c*/ 	.word	0xfffffffe
	.align		4
        /*0010*/ 	.word	0x00000000
	.align		4
        /*0014*/ 	.word	0xfffffffd
	.align		4
        /*0018*/ 	.word	0x00000000
	.align		4
        /*001c*/ 	.word	0xfffffffc


//--------------------- .text._Z12doubleValuesPii --------------------------
	.section	.text._Z12doubleValuesPii,"ax",@progbits
	.align	128
        .global         _Z12doubleValuesPii
        .type           _Z12doubleValuesPii,@function
        .size           _Z12doubleValuesPii,(.L_x_1 - _Z12doubleValuesPii)
        .other          _Z12doubleValuesPii,@"STO_CUDA_ENTRY STV_DEFAULT"
_Z12doubleValuesPii:
.text._Z12doubleValuesPii:
[----:B------:R-:W-:Y:S01]  /*0000*/  LDC R1, c[0x0][0x37c] ;  /* 0x0000df00ff017b82 */ /* 0x000fe20000000800 */
[----:B------:R-:W0:Y:S07]  /*0010*/  S2R R0, SR_TID.X ;  /* 0x0000000000007919 */ /* 0x000e2e0000002100 */
[----:B------:R-:W0:Y:S01]  /*0020*/  S2UR UR4, SR_CTAID.X ;  /* 0x00000000000479c3 */ /* 0x000e220000002500 */
[----:B------:R-:W1:Y:S07]  /*0030*/  LDCU UR5, c[0x0][0x388] ;  /* 0x00007100ff0577ac */ /* 0x000e6e0008000800 */
[----:B------:R-:W0:Y:S02]  /*0040*/  LDC R5, c[0x0][0x360] ;  /* 0x0000d800ff057b82 */ /* 0x000e240000000800 */
[----:B0-----:R-:W-:-:S05]  /*0050*/  IMAD R5, R5, UR4, R0 ;  /* 0x0000000405057c24 */ /* 0x001fca000f8e0200 */
[----:B-1----:R-:W-:-:S13]  /*0060*/  ISETP.GE.AND P0, PT, R5, UR5, PT ;  /* 0x0000000505007c0c */ /* 0x002fda000bf06270 */
[----:B------:R-:W-:Y:S05]  /*0070*/  @P0 EXIT ;  /* 0x000000000000094d */ /* 0x000fea0003800000 */
[----:B------:R-:W0:Y:S01]  /*0080*/  LDC.64 R2, c[0x0][0x380] ;  /* 0x0000e000ff027b82 */ /* 0x000e220000000a00 */
[----:B------:R-:W1:Y:S01]  /*0090*/  LDCU.64 UR4, c[0x0][0x358] ;  /* 0x00006b00ff0477ac */ /* 0x000e620008000a00 */
[----:B0-----:R-:W-:-:S05]  /*00a0*/  IMAD.WIDE R2, R5, 0x4, R2 ;  /* 0x0000000405027825 */ /* 0x001fca00078e0202 */
[----:B-1----:R-:W2:Y:S02]  /*00b0*/  LDG.E R0, desc[UR4][R2.64] ;  /* 0x0000000402007981 */ /* 0x002ea4000c1e1900 */
[----:B--2---:R-:W-:-:S05]  /*00c0*/  IMAD R0, R0, R0, RZ ;  /* 0x0000000000007224 */ /* 0x004fca00078e02ff */
[----:B------:R-:W-:-:S05]  /*00d0*/  SHF.L.U32 R5, R0, 0x1, RZ ;  /* 0x0000000100057819 */ /* 0x000fca00000006ff */
[----:B------:R-:W-:Y:S01]  /*00e0*/  STG.E desc[UR4][R2.64], R5 ;  /* 0x0000000502007986 */ /* 0x000fe2000c101904 */
[----:B------:R-:W-:Y:S05]  /*00f0*/  EXIT ;  /* 0x000000000000794d */ /* 0x000fea0003800000 */
.L_x_0:
[----:B------:R-:W-:-:S00]  /*0100*/  BRA `(.L_x_0) ;  /* 0xfffffffc00fc7947 */ /* 0x000fc0000383ffff */
[----:B------:R-:W-:-:S00]  /*0110*/  NOP ;  /* 0x0000000000007918 */ /* 0x000fc00000000000 */
        /* <DEDUP_REMOVED lines=14> */
.L_x_1:


//--------------------- .nv.shared.reserved.0     --------------------------
	.section	.nv.shared.reserved.0,"aw",@nobits
	.weak		__nv_reservedSMEM_offset_0_alias
	.size		__nv_reservedSMEM_offset_0_alias, 0, 64
	.other		__nv_reservedSMEM_offset_0_alias,@"STO_CUDA_RESERVED_SHARED STV_DEFAULT"
__nv_reservedSMEM_offset_0_alias:
	.zero		0
	.zero		64


//--------------------- .nv.constant0._Z12doubleValuesPii --------------------------
	.section	.nv.constant0._Z12doubleValuesPii,"a",@progbits
	.sectionflags	@""
	.align	4
.nv.constant0._Z12doubleValuesPii:
	.zero		908


//--------------------- SYMBOLS --------------------------

	.type		.nv.reservedSmem.offset0,@object
	.size		.nv.reservedSmem.offset0,0x4
